	.headerflags	@"EF_CUDA_TEXMODE_UNIFIED EF_CUDA_64BIT_ADDRESS EF_CUDA_ACCELERATORS EF_CUDA_SM90 EF_CUDA_VIRTUAL_SM(EF_CUDA_SM90)"
	.elftype	@"ET_EXEC"


//--------------------- .nv.info                  --------------------------
	.section	.nv.info,"",@"SHT_CUDA_INFO"
	.align	4


	//----- nvinfo : EIATTR_REGCOUNT
	.align		4
        /*0000*/ 	.byte	0x04, 0x2f
        /*0002*/ 	.short	(.L_1 - .L_0)
	.align		4
.L_0:
        /*0004*/ 	.word	index@(triton_per_fused_mean_neg_3)
        /*0008*/ 	.word	0x00000008


	//----- nvinfo : EIATTR_MIN_STACK_SIZE
	.align		4
.L_1:
        /*000c*/ 	.byte	0x04, 0x12
        /*000e*/ 	.short	(.L_3 - .L_2)
	.align		4
.L_2:
        /*0010*/ 	.word	index@(triton_per_fused_mean_neg_3)
        /*0014*/ 	.word	0x00000000


	//----- nvinfo : EIATTR_FRAME_SIZE
	.align		4
.L_3:
        /*0018*/ 	.byte	0x04, 0x11
        /*001a*/ 	.short	(.L_5 - .L_4)
	.align		4
.L_4:
        /*001c*/ 	.word	index@(triton_per_fused_mean_neg_3)
        /*0020*/ 	.word	0x00000000


	//----- nvinfo : EIATTR_MIN_STACK_SIZE
	.align		4
.L_5:
        /*0024*/ 	.byte	0x04, 0x12
        /*0026*/ 	.short	(.L_7 - .L_6)
	.align		4
.L_6:
        /*0028*/ 	.word	index@(triton_per_fused_mean_neg_3)
        /*002c*/ 	.word	0x00000000
.L_7:


//--------------------- .nv.info.triton_per_fused_mean_neg_3 --------------------------
	.section	.nv.info.triton_per_fused_mean_neg_3,"",@"SHT_CUDA_INFO"
	.sectionflags	@""
	.align	4


	//----- nvinfo : EIATTR_CUDA_API_VERSION
	.align		4
        /*0000*/ 	.byte	0x04, 0x37
        /*0002*/ 	.short	(.L_9 - .L_8)
.L_8:
        /*0004*/ 	.word	0x0000007c


	//----- nvinfo : EIATTR_KPARAM_INFO
	.align		4
.L_9:
        /*0008*/ 	.byte	0x04, 0x17
        /*000a*/ 	.short	(.L_11 - .L_10)
.L_10:
        /*000c*/ 	.word	0x00000000
        /*0010*/ 	.short	0x0002
        /*0012*/ 	.short	0x0010
        /*0014*/ 	.byte	0x00, 0xf0, 0x11, 0x00


	//----- nvinfo : EIATTR_KPARAM_INFO
	.align		4
.L_11:
        /*0018*/ 	.byte	0x04, 0x17
        /*001a*/ 	.short	(.L_13 - .L_12)
.L_12:
        /*001c*/ 	.word	0x00000000
        /*0020*/ 	.short	0x0001
        /*0022*/ 	.short	0x0008
        /*0024*/ 	.byte	0x00, 0xf4, 0x21, 0x00


	//----- nvinfo : EIATTR_KPARAM_INFO
	.align		4
.L_13:
        /*0028*/ 	.byte	0x04, 0x17
        /*002a*/ 	.short	(.L_15 - .L_14)
.L_14:
        /*002c*/ 	.word	0x00000000
        /*0030*/ 	.short	0x0000
        /*0032*/ 	.short	0x0000
        /*0034*/ 	.byte	0x00, 0xf4, 0x21, 0x00


	//----- nvinfo : EIATTR_SPARSE_MMA_MASK
	.align		4
.L_15:
        /*0038*/ 	.byte	0x03, 0x50
        /*003a*/ 	.short	0x0000


	//----- nvinfo : EIATTR_MAXREG_COUNT
	.align		4
        /*003c*/ 	.byte	0x03, 0x1b
        /*003e*/ 	.short	0x00ff


	//----- nvinfo : EIATTR_COOP_GROUP_MASK_REGIDS
	.align		4
        /*0040*/ 	.byte	0x04, 0x29
        /*0042*/ 	.short	(.L_17 - .L_16)


	//   ....[0]....
.L_16:
        /*0044*/ 	.word	0xffffffff


	//   ....[1]....
        /*0048*/ 	.word	0xffffffff


	//   ....[2]....
        /*004c*/ 	.word	0xffffffff


	//----- nvinfo : EIATTR_COOP_GROUP_INSTR_OFFSETS
	.align		4
.L_17:
        /*0050*/ 	.byte	0x04, 0x28
        /*0052*/ 	.short	(.L_19 - .L_18)


	//   ....[0]....
.L_18:
        /*0054*/ 	.word	0x000000e0


	//   ....[1]....
        /*0058*/ 	.word	0x00000100


	//   ....[2]....
        /*005c*/ 	.word	0x00000120


	//----- nvinfo : EIATTR_EXIT_INSTR_OFFSETS
	.align		4
.L_19:
        /*0060*/ 	.byte	0x04, 0x1c
        /*0062*/ 	.short	(.L_21 - .L_20)


	//   ....[0]....
.L_20:
        /*0064*/ 	.word	0x00000140


	//   ....[1]....
        /*0068*/ 	.word	0x00000190


	//----- nvinfo : EIATTR_REQNTID
	.align		4
.L_21:
        /*006c*/ 	.byte	0x04, 0x10
        /*006e*/ 	.short	(.L_23 - .L_22)
.L_22:
        /*0070*/ 	.word	0x00000040
        /*0074*/ 	.word	0x00000001
        /*0078*/ 	.word	0x00000001


	//----- nvinfo : EIATTR_CRS_STACK_SIZE
	.align		4
.L_23:
        /*007c*/ 	.byte	0x04, 0x1e
        /*007e*/ 	.short	(.L_25 - .L_24)
.L_24:
        /*0080*/ 	.word	0x00000000


	//----- nvinfo : EIATTR_CBANK_PARAM_SIZE
	.align		4
.L_25:
        /*0084*/ 	.byte	0x03, 0x19
        /*0086*/ 	.short	0x0014


	//----- nvinfo : EIATTR_PARAM_CBANK
	.align		4
        /*0088*/ 	.byte	0x04, 0x0a
        /*008a*/ 	.short	(.L_27 - .L_26)
	.align		4
.L_26:
        /*008c*/ 	.word	index@(.nv.constant0.triton_per_fused_mean_neg_3)
        /*0090*/ 	.short	0x0210
        /*0092*/ 	.short	0x0014


	//----- nvinfo : EIATTR_SW_WAR
	.align		4
.L_27:
        /*0094*/ 	.byte	0x04, 0x36
        /*0096*/ 	.short	(.L_29 - .L_28)
.L_28:
        /*0098*/ 	.word	0x00000008
.L_29:


//--------------------- .nv.callgraph             --------------------------
	.section	.nv.callgraph,"",@"SHT_CUDA_CALLGRAPH"
	.align	4
	.sectionentsize	8
	.align		4
        /*0000*/ 	.word	0x00000000
	.align		4
        /*0004*/ 	.word	0xffffffff
	.align		4
        /*0008*/ 	.word	0x00000000
	.align		4
        /*000c*/ 	.word	0xfffffffe
	.align		4
        /*0010*/ 	.word	0x00000000
	.align		4
        /*0014*/ 	.word	0xfffffffd
	.align		4
        /*0018*/ 	.word	0x00000000
	.align		4
        /*001c*/ 	.word	0xfffffffc


//--------------------- .text.triton_per_fused_mean_neg_3 --------------------------
	.section	.text.triton_per_fused_mean_neg_3,"ax",@progbits
	.sectionflags	@"SHF_BARRIERS=1"
	.align	128
        .global         triton_per_fused_mean_neg_3
        .type           triton_per_fused_mean_neg_3,@function
        .size           triton_per_fused_mean_neg_3,(.L_x_2 - triton_per_fused_mean_neg_3)
        .other          triton_per_fused_mean_neg_3,@"STO_CUDA_ENTRY STV_DEFAULT"
triton_per_fused_mean_neg_3:
.text.triton_per_fused_mean_neg_3:
[----:B------:R-:W0:Y:S02]  /*0000*/  LDC R1, c[0x0][0x28] ;  /* 0x00000a00ff017b82 */ /* 0x000e240000000800 */
[----:B------:R-:W1:Y:S01]  /*0010*/  S2R R4, SR_TID.X ;  /* 0x0000000000047919 */ /* 0x000e620000002100 */
[----:B------:R-:W2:Y:S01]  /*0020*/  LDC.64 R2, c[0x0][0x218] ;  /* 0x00008600ff027b82 */ /* 0x000ea20000000a00 */
[----:B------:R-:W-:Y:S01]  /*0030*/  ULDC.64 UR4, c[0x0][0x208] ;  /* 0x0000820000047ab9 */ /* 0x000fe20000000a00 */
[----:B------:R-:W-:Y:S01]  /*0040*/  HFMA2.MMA R0, -RZ, RZ, 0, 0 ;  /* 0x00000000ff007435 */ /* 0x000fe200000001ff */
[----:B-1----:R-:W-:-:S04]  /*0050*/  LOP3.LUT R5, R4, 0x7, RZ, 0xc0, !PT ;  /* 0x0000000704057812 */ /* 0x002fc800078ec0ff */
[C---:B------:R-:W-:Y:S01]  /*0060*/  ISETP.NE.AND P0, PT, R5.reuse, 0x7, PT ;  /* 0x000000070500780c */ /* 0x040fe20003f05270 */
[----:B--2---:R-:W-:-:S12]  /*0070*/  IMAD.WIDE.U32 R2, R5, 0x4, R2 ;  /* 0x0000000405027825 */ /* 0x004fd800078e0002 */
[----:B------:R-:W-:Y:S05]  /*0080*/  @!P0 BRA `(.L_x_0) ;  /* 0x0000000000048947 */ /* 0x000fea0003800000 */
[----:B------:R1:W5:Y:S02]  /*0090*/  LDG.E R0, desc[UR4][R2.64] ;  /* 0x0000000402007981 */ /* 0x000364000c1e1900 */
.L_x_0:
[----:B-----5:R-:W-:-:S04]  /*00a0*/  SEL R0, R0, RZ, P0 ;  /* 0x000000ff00007207 */ /* 0x020fc80000000000 */
[----:B------:R-:W-:Y:S02]  /*00b0*/  FSEL R0, R0, RZ, P0 ;  /* 0x000000ff00007208 */ /* 0x000fe40000000000 */
[----:B------:R-:W-:Y:S01]  /*00c0*/  LOP3.LUT P0, RZ, R4, 0x3f, RZ, 0xc0, !PT ;  /* 0x0000003f04ff7812 */ /* 0x000fe2000780c0ff */
[----:B-1----:R-:W-:Y:S05]  /*00d0*/  WARPSYNC.ALL ;  /* 0x0000000000007948 */ /* 0x002fea0003800000 */
[----:B------:R-:W1:Y:S02]  /*00e0*/  SHFL.BFLY PT, R3, R0, 0x4, 0x1f ;  /* 0x0c801f0000037f89 */ /* 0x000e6400000e0000 */
[----:B-1----:R-:W-:-:S05]  /*00f0*/  FADD R3, R0, R3 ;  /* 0x0000000300037221 */ /* 0x002fca0000000000 */
[----:B------:R-:W1:Y:S02]  /*0100*/  SHFL.BFLY PT, R2, R3, 0x2, 0x1f ;  /* 0x0c401f0003027f89 */ /* 0x000e6400000e0000 */
[----:B-1----:R-:W-:-:S05]  /*0110*/  FADD R4, R3, R2 ;  /* 0x0000000203047221 */ /* 0x002fca0000000000 */
[----:B------:R1:W1:Y:S01]  /*0120*/  SHFL.BFLY PT, R5, R4, 0x1, 0x1f ;  /* 0x0c201f0004057f89 */ /* 0x00026200000e0000 */
[----:B------:R-:W-:Y:S06]  /*0130*/  BAR.SYNC.DEFER_BLOCKING 0x0 ;  /* 0x0000000000007b1d */ /* 0x000fec0000010000 */
[----:B-1----:R-:W-:Y:S05]  /*0140*/  @P0 EXIT ;  /* 0x000000000000094d */ /* 0x002fea0003800000 */
[----:B------:R-:W0:Y:S01]  /*0150*/  LDC.64 R2, c[0x0][0x210] ;  /* 0x00008400ff027b82 */ /* 0x000e220000000a00 */
[----:B------:R-:W-:-:S04]  /*0160*/  FADD R0, R4, R5 ;  /* 0x0000000504007221 */ /* 0x000fc80000000000 */
[----:B------:R-:W-:-:S05]  /*0170*/  FFMA R5, R0, -1.8579072275315411389e-05, RZ ;  /* 0xb79bda4100057823 */ /* 0x000fca00000000ff */
[----:B0-----:R-:W-:Y:S01]  /*0180*/  STG.E desc[UR4][R2.64], R5 ;  /* 0x0000000502007986 */ /* 0x001fe2000c101904 */
[----:B------:R-:W-:Y:S05]  /*0190*/  EXIT ;  /* 0x000000000000794d */ /* 0x000fea0003800000 */
.L_x_1:
[----:B------:R-:W-:-:S00]  /*01a0*/  BRA `(.L_x_1) ;  /* 0xfffffffc00fc7947 */ /* 0x000fc0000383ffff */
[----:B------:R-:W-:-:S00]  /*01b0*/  NOP ;  /* 0x0000000000007918 */ /* 0x000fc00000000000 */
        /* <DEDUP_REMOVED lines=12> */
.L_x_2:


//--------------------- .nv.constant0.triton_per_fused_mean_neg_3 --------------------------
	.section	.nv.constant0.triton_per_fused_mean_neg_3,"a",@progbits
	.sectionflags	@""
	.align	4
.nv.constant0.triton_per_fused_mean_neg_3:
	.zero		548
